//
// Generated by NVIDIA NVVM Compiler
//
// Compiler Build ID: CL-36424714
// Cuda compilation tools, release 13.0, V13.0.88
// Based on NVVM 20.0.0
//

.version 9.0
.target sm_100
.address_size 64

	// .globl	_Z13pictureKernelPfii

.visible .entry _Z13pictureKernelPfii(
	.param .u64 .ptr .align 1 _Z13pictureKernelPfii_param_0,
	.param .u32 _Z13pictureKernelPfii_param_1,
	.param .u32 _Z13pictureKernelPfii_param_2
)
{
	.reg .pred 	%p<4>;
	.reg .b32 	%r<14>;
	.reg .b32 	%f<3>;
	.reg .b64 	%rd<5>;

	ld.param.u64 	%rd1, [_Z13pictureKernelPfii_param_0];
	ld.param.u32 	%r3, [_Z13pictureKernelPfii_param_1];
	ld.param.u32 	%r4, [_Z13pictureKernelPfii_param_2];
	mov.u32 	%r6, %ntid.x;
	mov.u32 	%r7, %ctaid.x;
	mov.u32 	%r8, %tid.x;
	mad.lo.s32 	%r1, %r6, %r7, %r8;
	mov.u32 	%r9, %ntid.y;
	mov.u32 	%r10, %ctaid.y;
	mov.u32 	%r11, %tid.y;
	mad.lo.s32 	%r12, %r9, %r10, %r11;
	setp.ge.s32 	%p1, %r1, %r3;
	setp.ge.s32 	%p2, %r12, %r4;
	or.pred  	%p3, %p1, %p2;
	@%p3 bra 	$L__BB0_2;
	cvta.to.global.u64 	%rd2, %rd1;
	mad.lo.s32 	%r13, %r3, %r12, %r1;
	mul.wide.s32 	%rd3, %r13, 4;
	add.s64 	%rd4, %rd2, %rd3;
	ld.global.f32 	%f1, [%rd4];
	add.f32 	%f2, %f1, %f1;
	st.global.f32 	[%rd4], %f2;
$L__BB0_2:
	ret;

}


// ===== COMPILED SASS (sm_100) =====

	.target	sm_100

	.elftype	@"ET_EXEC"


//--------------------- .note.nv.tkinfo           --------------------------
	.section	.note.nv.tkinfo,"",@"SHT_NOTE"
	.sectionflags	@"SHF_NOTE_NV_TKINFO"
	.tkinfo
        /*0018*/ 	.word	0x00000002
        /*0030*/ 	.string	""
        /*0030*/ 	.string	"ptxas"
        /*0030*/ 	.string	"Cuda compilation tools, release 13.0, V13.0.88"
        /*0030*/ 	.string	"Build cuda_13.0.r13.0/compiler.36424714_0"
        /*0030*/ 	.string	"-arch sm_100 -m 64 "



//--------------------- .note.nv.cuinfo           --------------------------
	.section	.note.nv.cuinfo,"",@"SHT_NOTE"
	.sectionflags	@"SHF_NOTE_NV_CUINFO"
        /*0018*/ 	.short	0x0002
        /*001a*/ 	.short	0x0064
        /*001c*/ 	.short	0x0082
	.zero		2


//--------------------- .nv.info                  --------------------------
	.section	.nv.info,"",@"SHT_CUDA_INFO"
	.align	4


	//----- nvinfo : EIATTR_REGCOUNT
	.align		4
        /*0000*/ 	.byte	0x04, 0x2f
        /*0002*/ 	.short	(.L_1 - .L_0)
	.align		4
.L_0:
        /*0004*/ 	.word	index@(_Z13pictureKernelPfii)
        /*0008*/ 	.word	0x00000008


	//----- nvinfo : EIATTR_FRAME_SIZE
	.align		4
.L_1:
        /*000c*/ 	.byte	0x04, 0x11
        /*000e*/ 	.short	(.L_3 - .L_2)
	.align		4
.L_2:
        /*0010*/ 	.word	index@(_Z13pictureKernelPfii)
        /*0014*/ 	.word	0x00000000


	//----- nvinfo : EIATTR_MIN_STACK_SIZE
	.align		4
.L_3:
        /*0018*/ 	.byte	0x04, 0x12
        /*001a*/ 	.short	(.L_5 - .L_4)
	.align		4
.L_4:
        /*001c*/ 	.word	index@(_Z13pictureKernelPfii)
        /*0020*/ 	.word	0x00000000
.L_5:


//--------------------- .nv.compat                --------------------------
	.section	.nv.compat,"",@"SHT_CUDA_COMPAT_INFO"
	.align	4
        /*0000*/ 	.byte	0x02, 0x09, 0x00, 0x00, 0x02, 0x02, 0x01, 0x00, 0x02, 0x05, 0x05, 0x00, 0x03, 0x07, 0x01, 0x01
        /*0010*/ 	.byte	0x02, 0x03, 0x00, 0x00, 0x02, 0x06, 0x01, 0x00, 0x04, 0x0b, 0x08, 0x00, 0x09, 0x00, 0x00, 0x00
        /*0020*/ 	.byte	0x00, 0x00, 0x00, 0x00


//--------------------- .nv.info._Z13pictureKernelPfii --------------------------
	.section	.nv.info._Z13pictureKernelPfii,"",@"SHT_CUDA_INFO"
	.sectionflags	@""
	.align	4


	//----- nvinfo : EIATTR_CUDA_API_VERSION
	.align		4
        /*0000*/ 	.byte	0x04, 0x37
        /*0002*/ 	.short	(.L_7 - .L_6)
.L_6:
        /*0004*/ 	.word	0x00000082


	//----- nvinfo : EIATTR_KPARAM_INFO
	.align		4
.L_7:
        /*0008*/ 	.byte	0x04, 0x17
        /*000a*/ 	.short	(.L_9 - .L_8)
.L_8:
        /*000c*/ 	.word	0x00000000
        /*0010*/ 	.short	0x0002
        /*0012*/ 	.short	0x000c
        /*0014*/ 	.byte	0x00, 0xf0, 0x11, 0x00


	//----- nvinfo : EIATTR_KPARAM_INFO
	.align		4
.L_9:
        /*0018*/ 	.byte	0x04, 0x17
        /*001a*/ 	.short	(.L_11 - .L_10)
.L_10:
        /*001c*/ 	.word	0x00000000
        /*0020*/ 	.short	0x0001
        /*0022*/ 	.short	0x0008
        /*0024*/ 	.byte	0x00, 0xf0, 0x11, 0x00


	//----- nvinfo : EIATTR_KPARAM_INFO
	.align		4
.L_11:
        /*0028*/ 	.byte	0x04, 0x17
        /*002a*/ 	.short	(.L_13 - .L_12)
.L_12:
        /*002c*/ 	.word	0x00000000
        /*0030*/ 	.short	0x0000
        /*0032*/ 	.short	0x0000
        /*0034*/ 	.byte	0x00, 0xf5, 0x21, 0x00


	//----- nvinfo : EIATTR_SPARSE_MMA_MASK
	.align		4
.L_13:
        /*0038*/ 	.byte	0x03, 0x50
        /*003a*/ 	.short	0x0000


	//----- nvinfo : EIATTR_MAXREG_COUNT
	.align		4
        /*003c*/ 	.byte	0x03, 0x1b
        /*003e*/ 	.short	0x00ff


	//----- nvinfo : EIATTR_MERCURY_ISA_VERSION
	.align		4
        /*0040*/ 	.byte	0x03, 0x5f
        /*0042*/ 	.short	0x0101


	//----- nvinfo : EIATTR_VRC_CTA_INIT_COUNT
	.align		4
        /*0044*/ 	.byte	0x02, 0x4a
	.zero		1
	.zero		1


	//----- nvinfo : EIATTR_EXIT_INSTR_OFFSETS
	.align		4
        /*0048*/ 	.byte	0x04, 0x1c
        /*004a*/ 	.short	(.L_15 - .L_14)


	//   ....[0]....
.L_14:
        /*004c*/ 	.word	0x000000c0


	//   ....[1]....
        /*0050*/ 	.word	0x00000140


	//----- nvinfo : EIATTR_CBANK_PARAM_SIZE
	.align		4
.L_15:
        /*0054*/ 	.byte	0x03, 0x19
        /*0056*/ 	.short	0x0010


	//----- nvinfo : EIATTR_PARAM_CBANK
	.align		4
        /*0058*/ 	.byte	0x04, 0x0a
        /*005a*/ 	.short	(.L_17 - .L_16)
	.align		4
.L_16:
        /*005c*/ 	.word	index@(.nv.constant0._Z13pictureKernelPfii)
        /*0060*/ 	.short	0x0380
        /*0062*/ 	.short	0x0010


	//----- nvinfo : EIATTR_SW_WAR
	.align		4
.L_17:
        /*0064*/ 	.byte	0x04, 0x36
        /*0066*/ 	.short	(.L_19 - .L_18)
.L_18:
        /*0068*/ 	.word	0x00000008
.L_19:


//--------------------- .nv.callgraph             --------------------------
	.section	.nv.callgraph,"",@"SHT_CUDA_CALLGRAPH"
	.align	4
	.sectionentsize	8
	.align		4
        /*0000*/ 	.word	0x00000000
	.align		4
        /*0004*/ 	.word	0xffffffff
	.align		4
        /*0008*/ 	.word	0x00000000
	.align		4
        /*000c*/ 	.word	0xfffffffe
	.align		4
        /*0010*/ 	.word	0x00000000
	.align		4
        /*0014*/ 	.word	0xfffffffd
	.align		4
        /*0018*/ 	.word	0x00000000
	.align		4
        /*001c*/ 	.word	0xfffffffc


//--------------------- .text._Z13pictureKernelPfii --------------------------
	.section	.text._Z13pictureKernelPfii,"ax",@progbits
	.align	128
        .global         _Z13pictureKernelPfii
        .type           _Z13pictureKernelPfii,@function
        .size           _Z13pictureKernelPfii,(.L_x_1 - _Z13pictureKernelPfii)
        .other          _Z13pictureKernelPfii,@"STO_CUDA_ENTRY STV_DEFAULT"
_Z13pictureKernelPfii:
.text._Z13pictureKernelPfii:
[----:B------:R-:W-:Y:S01]  /*0000*/  LDC R1, c[0x0][0x37c] ;  /* 0x0000df00ff017b82 */ /* 0x000fe20000000800 */
[----:B------:R-:W0:Y:S01]  /*0010*/  S2R R5, SR_CTAID.Y ;  /* 0x0000000000057919 */ /* 0x000e220000002600 */
[----:B------:R-:W1:Y:S01]  /*0020*/  LDCU UR4, c[0x0][0x360] ;  /* 0x00006c00ff0477ac */ /* 0x000e620008000800 */
[----:B------:R-:W0:Y:S01]  /*0030*/  S2R R2, SR_TID.Y ;  /* 0x0000000000027919 */ /* 0x000e220000002200 */
[----:B------:R-:W0:Y:S01]  /*0040*/  LDCU UR5, c[0x0][0x364] ;  /* 0x00006c80ff0577ac */ /* 0x000e220008000800 */
[----:B------:R-:W1:Y:S01]  /*0050*/  S2R R0, SR_CTAID.X ;  /* 0x0000000000007919 */ /* 0x000e620000002500 */
[----:B------:R-:W2:Y:S01]  /*0060*/  LDCU.64 UR6, c[0x0][0x388] ;  /* 0x00007100ff0677ac */ /* 0x000ea20008000a00 */
[----:B------:R-:W1:Y:S01]  /*0070*/  S2R R3, SR_TID.X ;  /* 0x0000000000037919 */ /* 0x000e620000002100 */
[----:B0-----:R-:W-:-:S05]  /*0080*/  IMAD R5, R5, UR5, R2 ;  /* 0x0000000505057c24 */ /* 0x001fca000f8e0202 */
[----:B--2---:R-:W-:Y:S01]  /*0090*/  ISETP.GE.AND P0, PT, R5, UR7, PT ;  /* 0x0000000705007c0c */ /* 0x004fe2000bf06270 */
[----:B-1----:R-:W-:-:S05]  /*00a0*/  IMAD R0, R0, UR4, R3 ;  /* 0x0000000400007c24 */ /* 0x002fca000f8e0203 */
[----:B------:R-:W-:-:S13]  /*00b0*/  ISETP.GE.OR P0, PT, R0, UR6, P0 ;  /* 0x0000000600007c0c */ /* 0x000fda0008706670 */
[----:B------:R-:W-:Y:S05]  /*00c0*/  @P0 EXIT ;  /* 0x000000000000094d */ /* 0x000fea0003800000 */
[----:B------:R-:W0:Y:S01]  /*00d0*/  LDC.64 R2, c[0x0][0x380] ;  /* 0x0000e000ff027b82 */ /* 0x000e220000000a00 */
[----:B------:R-:W1:Y:S01]  /*00e0*/  LDCU.64 UR4, c[0x0][0x358] ;  /* 0x00006b00ff0477ac */ /* 0x000e620008000a00 */
[----:B------:R-:W-:-:S04]  /*00f0*/  IMAD R5, R5, UR6, R0 ;  /* 0x0000000605057c24 */ /* 0x000fc8000f8e0200 */
[----:B0-----:R-:W-:-:S05]  /*0100*/  IMAD.WIDE R2, R5, 0x4, R2 ;  /* 0x0000000405027825 */ /* 0x001fca00078e0202 */
[----:B-1----:R-:W2:Y:S02]  /*0110*/  LDG.E R0, desc[UR4][R2.64] ;  /* 0x0000000402007981 */ /* 0x002ea4000c1e1900 */
[----:B--2---:R-:W-:-:S05]  /*0120*/  FADD R5, R0, R0 ;  /* 0x0000000000057221 */ /* 0x004fca0000000000 */
[----:B------:R-:W-:Y:S01]  /*0130*/  STG.E desc[UR4][R2.64], R5 ;  /* 0x0000000502007986 */ /* 0x000fe2000c101904 */
[----:B------:R-:W-:Y:S05]  /*0140*/  EXIT ;  /* 0x000000000000794d */ /* 0x000fea0003800000 */
.L_x_0:
[----:B------:R-:W-:-:S00]  /*0150*/  BRA `(.L_x_0) ;  /* 0xfffffffc00fc7947 */ /* 0x000fc0000383ffff */
[----:B------:R-:W-:-:S00]  /*0160*/  NOP ;  /* 0x0000000000007918 */ /* 0x000fc00000000000 */
        /* <DEDUP_REMOVED lines=9> */
.L_x_1:


//--------------------- .nv.shared.reserved.0     --------------------------
	.section	.nv.shared.reserved.0,"aw",@nobits
	.weak		__nv_reservedSMEM_offset_0_alias
	.size		__nv_reservedSMEM_offset_0_alias, 0, 64
	.other		__nv_reservedSMEM_offset_0_alias,@"STO_CUDA_RESERVED_SHARED STV_DEFAULT"
__nv_reservedSMEM_offset_0_alias:
	.zero		0
	.zero		64


//--------------------- .nv.constant0._Z13pictureKernelPfii --------------------------
	.section	.nv.constant0._Z13pictureKernelPfii,"a",@progbits
	.sectionflags	@""
	.align	4
.nv.constant0._Z13pictureKernelPfii:
	.zero		912


//--------------------- SYMBOLS --------------------------

	.type		.nv.reservedSmem.offset0,@object
	.size		.nv.reservedSmem.offset0,0x4
